//
// Generated by NVIDIA NVVM Compiler
//
// Compiler Build ID: CL-36424714
// Cuda compilation tools, release 13.0, V13.0.88
// Based on NVVM 20.0.0
//

.version 9.0
.target sm_100
.address_size 64

	// .globl	_Z9cvtKernelPfPhiiii

.visible .entry _Z9cvtKernelPfPhiiii(
	.param .u64 .ptr .align 1 _Z9cvtKernelPfPhiiii_param_0,
	.param .u64 .ptr .align 1 _Z9cvtKernelPfPhiiii_param_1,
	.param .u32 _Z9cvtKernelPfPhiiii_param_2,
	.param .u32 _Z9cvtKernelPfPhiiii_param_3,
	.param .u32 _Z9cvtKernelPfPhiiii_param_4,
	.param .u32 _Z9cvtKernelPfPhiiii_param_5
)
{
	.reg .pred 	%p<4>;
	.reg .b16 	%rs<4>;
	.reg .b32 	%r<30>;
	.reg .b32 	%f<4>;
	.reg .b64 	%rd<12>;
	.reg .b64 	%fd<7>;

	ld.param.u64 	%rd1, [_Z9cvtKernelPfPhiiii_param_0];
	ld.param.u64 	%rd2, [_Z9cvtKernelPfPhiiii_param_1];
	ld.param.u32 	%r4, [_Z9cvtKernelPfPhiiii_param_2];
	ld.param.u32 	%r5, [_Z9cvtKernelPfPhiiii_param_3];
	ld.param.u32 	%r6, [_Z9cvtKernelPfPhiiii_param_4];
	ld.param.u32 	%r7, [_Z9cvtKernelPfPhiiii_param_5];
	mov.u32 	%r8, %ctaid.x;
	mov.u32 	%r9, %ntid.x;
	mov.u32 	%r10, %tid.x;
	mad.lo.s32 	%r1, %r8, %r9, %r10;
	mov.u32 	%r11, %ctaid.y;
	mov.u32 	%r12, %ntid.y;
	mov.u32 	%r13, %tid.y;
	mad.lo.s32 	%r14, %r11, %r12, %r13;
	mul.lo.s32 	%r3, %r6, %r4;
	setp.ge.s32 	%p1, %r1, %r3;
	mul.lo.s32 	%r15, %r7, %r5;
	setp.ge.s32 	%p2, %r14, %r15;
	or.pred  	%p3, %p1, %p2;
	@%p3 bra 	$L__BB0_2;
	cvta.to.global.u64 	%rd3, %rd2;
	cvta.to.global.u64 	%rd4, %rd1;
	mad.lo.s32 	%r17, %r3, %r14, %r1;
	mul.lo.s32 	%r18, %r17, 3;
	cvt.s64.s32 	%rd5, %r18;
	add.s64 	%rd6, %rd3, %rd5;
	ld.global.u8 	%rs1, [%rd6];
	cvt.rn.f64.u16 	%fd1, %rs1;
	div.rn.f64 	%fd2, %fd1, 0d406FE00000000000;
	cvt.rn.f32.f64 	%f1, %fd2;
	ld.global.u8 	%rs2, [%rd6+1];
	cvt.rn.f64.u16 	%fd3, %rs2;
	div.rn.f64 	%fd4, %fd3, 0d406FE00000000000;
	cvt.rn.f32.f64 	%f2, %fd4;
	ld.global.u8 	%rs3, [%rd6+2];
	cvt.rn.f64.u16 	%fd5, %rs3;
	div.rn.f64 	%fd6, %fd5, 0d406FE00000000000;
	cvt.rn.f32.f64 	%f3, %fd6;
	div.s32 	%r19, %r1, %r4;
	div.s32 	%r20, %r14, %r5;
	mad.lo.s32 	%r21, %r20, %r6, %r19;
	mul.lo.s32 	%r22, %r19, %r4;
	sub.s32 	%r23, %r1, %r22;
	mul.lo.s32 	%r24, %r20, %r5;
	sub.s32 	%r25, %r14, %r24;
	mad.lo.s32 	%r26, %r25, %r4, %r23;
	mul.lo.s32 	%r27, %r5, %r4;
	mul.lo.s32 	%r28, %r27, %r21;
	mad.lo.s32 	%r29, %r28, 3, %r26;
	mul.wide.s32 	%rd7, %r29, 4;
	add.s64 	%rd8, %rd4, %rd7;
	st.global.f32 	[%rd8], %f3;
	mul.wide.s32 	%rd9, %r27, 4;
	add.s64 	%rd10, %rd8, %rd9;
	st.global.f32 	[%rd10], %f2;
	add.s64 	%rd11, %rd10, %rd9;
	st.global.f32 	[%rd11], %f1;
$L__BB0_2:
	ret;

}


// ===== COMPILED SASS (sm_100) =====

	.target	sm_100

	.elftype	@"ET_EXEC"


//--------------------- .note.nv.tkinfo           --------------------------
	.section	.note.nv.tkinfo,"",@"SHT_NOTE"
	.sectionflags	@"SHF_NOTE_NV_TKINFO"
	.tkinfo
        /*0018*/ 	.word	0x00000002
        /*0030*/ 	.string	""
        /*0030*/ 	.string	"ptxas"
        /*0030*/ 	.string	"Cuda compilation tools, release 13.0, V13.0.88"
        /*0030*/ 	.string	"Build cuda_13.0.r13.0/compiler.36424714_0"
        /*0030*/ 	.string	"-arch sm_100 -m 64 "



//--------------------- .note.nv.cuinfo           --------------------------
	.section	.note.nv.cuinfo,"",@"SHT_NOTE"
	.sectionflags	@"SHF_NOTE_NV_CUINFO"
        /*0018*/ 	.short	0x0002
        /*001a*/ 	.short	0x0064
        /*001c*/ 	.short	0x0082
	.zero		2


//--------------------- .nv.info                  --------------------------
	.section	.nv.info,"",@"SHT_CUDA_INFO"
	.align	4


	//----- nvinfo : EIATTR_REGCOUNT
	.align		4
        /*0000*/ 	.byte	0x04, 0x2f
        /*0002*/ 	.short	(.L_1 - .L_0)
	.align		4
.L_0:
        /*0004*/ 	.word	index@(_Z9cvtKernelPfPhiiii)
        /*0008*/ 	.word	0x0000001d


	//----- nvinfo : EIATTR_FRAME_SIZE
	.align		4
.L_1:
        /*000c*/ 	.byte	0x04, 0x11
        /*000e*/ 	.short	(.L_3 - .L_2)
	.align		4
.L_2:
        /*0010*/ 	.word	index@($__internal_0_$__cuda_sm20_div_rn_f64_full)
        /*0014*/ 	.word	0x00000000


	//----- nvinfo : EIATTR_FRAME_SIZE
	.align		4
.L_3:
        /*0018*/ 	.byte	0x04, 0x11
        /*001a*/ 	.short	(.L_5 - .L_4)
	.align		4
.L_4:
        /*001c*/ 	.word	index@(_Z9cvtKernelPfPhiiii)
        /*0020*/ 	.word	0x00000000


	//----- nvinfo : EIATTR_MIN_STACK_SIZE
	.align		4
.L_5:
        /*0024*/ 	.byte	0x04, 0x12
        /*0026*/ 	.short	(.L_7 - .L_6)
	.align		4
.L_6:
        /*0028*/ 	.word	index@(_Z9cvtKernelPfPhiiii)
        /*002c*/ 	.word	0x00000000
.L_7:


//--------------------- .nv.compat                --------------------------
	.section	.nv.compat,"",@"SHT_CUDA_COMPAT_INFO"
	.align	4
        /*0000*/ 	.byte	0x02, 0x09, 0x00, 0x00, 0x02, 0x02, 0x01, 0x00, 0x02, 0x05, 0x05, 0x00, 0x03, 0x07, 0x01, 0x01
        /*0010*/ 	.byte	0x02, 0x03, 0x00, 0x00, 0x02, 0x06, 0x01, 0x00, 0x04, 0x0b, 0x08, 0x00, 0x01, 0x00, 0x00, 0x00
        /*0020*/ 	.byte	0x00, 0x00, 0x00, 0x00


//--------------------- .nv.info._Z9cvtKernelPfPhiiii --------------------------
	.section	.nv.info._Z9cvtKernelPfPhiiii,"",@"SHT_CUDA_INFO"
	.sectionflags	@""
	.align	4


	//----- nvinfo : EIATTR_CUDA_API_VERSION
	.align		4
        /*0000*/ 	.byte	0x04, 0x37
        /*0002*/ 	.short	(.L_9 - .L_8)
.L_8:
        /*0004*/ 	.word	0x00000082


	//----- nvinfo : EIATTR_KPARAM_INFO
	.align		4
.L_9:
        /*0008*/ 	.byte	0x04, 0x17
        /*000a*/ 	.short	(.L_11 - .L_10)
.L_10:
        /*000c*/ 	.word	0x00000000
        /*0010*/ 	.short	0x0005
        /*0012*/ 	.short	0x001c
        /*0014*/ 	.byte	0x00, 0xf0, 0x11, 0x00


	//----- nvinfo : EIATTR_KPARAM_INFO
	.align		4
.L_11:
        /*0018*/ 	.byte	0x04, 0x17
        /*001a*/ 	.short	(.L_13 - .L_12)
.L_12:
        /*001c*/ 	.word	0x00000000
        /*0020*/ 	.short	0x0004
        /*0022*/ 	.short	0x0018
        /*0024*/ 	.byte	0x00, 0xf0, 0x11, 0x00


	//----- nvinfo : EIATTR_KPARAM_INFO
	.align		4
.L_13:
        /*0028*/ 	.byte	0x04, 0x17
        /*002a*/ 	.short	(.L_15 - .L_14)
.L_14:
        /*002c*/ 	.word	0x00000000
        /*0030*/ 	.short	0x0003
        /*0032*/ 	.short	0x0014
        /*0034*/ 	.byte	0x00, 0xf0, 0x11, 0x00


	//----- nvinfo : EIATTR_KPARAM_INFO
	.align		4
.L_15:
        /*0038*/ 	.byte	0x04, 0x17
        /*003a*/ 	.short	(.L_17 - .L_16)
.L_16:
        /*003c*/ 	.word	0x00000000
        /*0040*/ 	.short	0x0002
        /*0042*/ 	.short	0x0010
        /*0044*/ 	.byte	0x00, 0xf0, 0x11, 0x00


	//----- nvinfo : EIATTR_KPARAM_INFO
	.align		4
.L_17:
        /*0048*/ 	.byte	0x04, 0x17
        /*004a*/ 	.short	(.L_19 - .L_18)
.L_18:
        /*004c*/ 	.word	0x00000000
        /*0050*/ 	.short	0x0001
        /*0052*/ 	.short	0x0008
        /*0054*/ 	.byte	0x00, 0xf5, 0x21, 0x00


	//----- nvinfo : EIATTR_KPARAM_INFO
	.align		4
.L_19:
        /*0058*/ 	.byte	0x04, 0x17
        /*005a*/ 	.short	(.L_21 - .L_20)
.L_20:
        /*005c*/ 	.word	0x00000000
        /*0060*/ 	.short	0x0000
        /*0062*/ 	.short	0x0000
        /*0064*/ 	.byte	0x00, 0xf5, 0x21, 0x00


	//----- nvinfo : EIATTR_SPARSE_MMA_MASK
	.align		4
.L_21:
        /*0068*/ 	.byte	0x03, 0x50
        /*006a*/ 	.short	0x0000


	//----- nvinfo : EIATTR_MAXREG_COUNT
	.align		4
        /*006c*/ 	.byte	0x03, 0x1b
        /*006e*/ 	.short	0x00ff


	//----- nvinfo : EIATTR_MERCURY_ISA_VERSION
	.align		4
        /*0070*/ 	.byte	0x03, 0x5f
        /*0072*/ 	.short	0x0101


	//----- nvinfo : EIATTR_VRC_CTA_INIT_COUNT
	.align		4
        /*0074*/ 	.byte	0x02, 0x4a
	.zero		1
	.zero		1


	//----- nvinfo : EIATTR_EXIT_INSTR_OFFSETS
	.align		4
        /*0078*/ 	.byte	0x04, 0x1c
        /*007a*/ 	.short	(.L_23 - .L_22)


	//   ....[0]....
.L_22:
        /*007c*/ 	.word	0x000000e0


	//   ....[1]....
        /*0080*/ 	.word	0x00000a90


	//----- nvinfo : EIATTR_CRS_STACK_SIZE
	.align		4
.L_23:
        /*0084*/ 	.byte	0x04, 0x1e
        /*0086*/ 	.short	(.L_25 - .L_24)
.L_24:
        /*0088*/ 	.word	0x00000000


	//----- nvinfo : EIATTR_CBANK_PARAM_SIZE
	.align		4
.L_25:
        /*008c*/ 	.byte	0x03, 0x19
        /*008e*/ 	.short	0x0020


	//----- nvinfo : EIATTR_PARAM_CBANK
	.align		4
        /*0090*/ 	.byte	0x04, 0x0a
        /*0092*/ 	.short	(.L_27 - .L_26)
	.align		4
.L_26:
        /*0094*/ 	.word	index@(.nv.constant0._Z9cvtKernelPfPhiiii)
        /*0098*/ 	.short	0x0380
        /*009a*/ 	.short	0x0020


	//----- nvinfo : EIATTR_SW_WAR
	.align		4
.L_27:
        /*009c*/ 	.byte	0x04, 0x36
        /*009e*/ 	.short	(.L_29 - .L_28)
.L_28:
        /*00a0*/ 	.word	0x00000008
.L_29:


//--------------------- .nv.callgraph             --------------------------
	.section	.nv.callgraph,"",@"SHT_CUDA_CALLGRAPH"
	.align	4
	.sectionentsize	8
	.align		4
        /*0000*/ 	.word	0x00000000
	.align		4
        /*0004*/ 	.word	0xffffffff
	.align		4
        /*0008*/ 	.word	0x00000000
	.align		4
        /*000c*/ 	.word	0xfffffffe
	.align		4
        /*0010*/ 	.word	0x00000000
	.align		4
        /*0014*/ 	.word	0xfffffffd
	.align		4
        /*0018*/ 	.word	0x00000000
	.align		4
        /*001c*/ 	.word	0xfffffffc


//--------------------- .text._Z9cvtKernelPfPhiiii --------------------------
	.section	.text._Z9cvtKernelPfPhiiii,"ax",@progbits
	.align	128
        .global         _Z9cvtKernelPfPhiiii
        .type           _Z9cvtKernelPfPhiiii,@function
        .size           _Z9cvtKernelPfPhiiii,(.L_x_12 - _Z9cvtKernelPfPhiiii)
        .other          _Z9cvtKernelPfPhiiii,@"STO_CUDA_ENTRY STV_DEFAULT"
_Z9cvtKernelPfPhiiii:
.text._Z9cvtKernelPfPhiiii:
[----:B------:R-:W-:Y:S01]  /*0000*/  LDC R1, c[0x0][0x37c] ;  /* 0x0000df00ff017b82 */ /* 0x000fe20000000800 */
[----:B------:R-:W0:Y:S07]  /*0010*/  S2R R0, SR_TID.Y ;  /* 0x0000000000007919 */ /* 0x000e2e0000002200 */
[----:B------:R-:W1:Y:S01]  /*0020*/  LDC R2, c[0x0][0x360] ;  /* 0x0000d800ff027b82 */ /* 0x000e620000000800 */
[----:B------:R-:W2:Y:S01]  /*0030*/  LDCU.128 UR4, c[0x0][0x390] ;  /* 0x00007200ff0477ac */ /* 0x000ea20008000c00 */
[----:B------:R-:W1:Y:S06]  /*0040*/  S2R R3, SR_TID.X ;  /* 0x0000000000037919 */ /* 0x000e6c0000002100 */
[----:B------:R-:W0:Y:S08]  /*0050*/  S2UR UR9, SR_CTAID.Y ;  /* 0x00000000000979c3 */ /* 0x000e300000002600 */
[----:B------:R-:W0:Y:S01]  /*0060*/  LDC R5, c[0x0][0x364] ;  /* 0x0000d900ff057b82 */ /* 0x000e220000000800 */
[----:B--2---:R-:W-:-:S02]  /*0070*/  UIMAD UR5, UR7, UR5, URZ ;  /* 0x00000005070572a4 */ /* 0x004fc4000f8e02ff */
[----:B------:R-:W-:-:S05]  /*0080*/  UIMAD UR4, UR6, UR4, URZ ;  /* 0x00000004060472a4 */ /* 0x000fca000f8e02ff */
[----:B------:R-:W1:Y:S01]  /*0090*/  S2UR UR8, SR_CTAID.X ;  /* 0x00000000000879c3 */ /* 0x000e620000002500 */
[----:B0-----:R-:W-:-:S05]  /*00a0*/  IMAD R5, R5, UR9, R0 ;  /* 0x0000000905057c24 */ /* 0x001fca000f8e0200 */
[----:B------:R-:W-:Y:S01]  /*00b0*/  ISETP.GE.AND P0, PT, R5, UR5, PT ;  /* 0x0000000505007c0c */ /* 0x000fe2000bf06270 */
[----:B-1----:R-:W-:-:S05]  /*00c0*/  IMAD R2, R2, UR8, R3 ;  /* 0x0000000802027c24 */ /* 0x002fca000f8e0203 */
[----:B------:R-:W-:-:S13]  /*00d0*/  ISETP.GE.OR P0, PT, R2, UR4, P0 ;  /* 0x0000000402007c0c */ /* 0x000fda0008706670 */
[----:B------:R-:W-:Y:S05]  /*00e0*/  @P0 EXIT ;  /* 0x000000000000094d */ /* 0x000fea0003800000 */
[----:B------:R-:W0:Y:S01]  /*00f0*/  LDCU.64 UR8, c[0x0][0x388] ;  /* 0x00007100ff0877ac */ /* 0x000e220008000a00 */
[----:B------:R-:W-:Y:S01]  /*0100*/  IMAD R0, R5, UR4, R2 ;  /* 0x0000000405007c24 */ /* 0x000fe2000f8e0202 */
[----:B------:R-:W1:Y:S03]  /*0110*/  LDCU.64 UR6, c[0x0][0x358] ;  /* 0x00006b00ff0677ac */ /* 0x000e660008000a00 */
[----:B------:R-:W-:-:S05]  /*0120*/  IMAD R0, R0, 0x3, RZ ;  /* 0x0000000300007824 */ /* 0x000fca00078e02ff */
[----:B0-----:R-:W-:-:S04]  /*0130*/  IADD3 R8, P0, PT, R0, UR8, RZ ;  /* 0x0000000800087c10 */ /* 0x001fc8000ff1e0ff */
[----:B------:R-:W-:-:S05]  /*0140*/  LEA.HI.X.SX32 R9, R0, UR9, 0x1, P0 ;  /* 0x0000000900097c11 */ /* 0x000fca00080f0eff */
[----:B-1----:R-:W2:Y:S01]  /*0150*/  LDG.E.U8 R0, desc[UR6][R8.64] ;  /* 0x0000000608007981 */ /* 0x002ea2000c1e1100 */
[----:B------:R-:W0:Y:S01]  /*0160*/  MUFU.RCP64H R7, 255 ;  /* 0x406fe00000077908 */ /* 0x000e220000001800 */
[----:B------:R-:W-:Y:S01]  /*0170*/  IMAD.MOV.U32 R12, RZ, RZ, 0x0 ;  /* 0x00000000ff0c7424 */ /* 0x000fe200078e00ff */
[----:B------:R-:W-:Y:S01]  /*0180*/  UMOV UR4, URZ ;  /* 0x000000ff00047c82 */ /* 0x000fe20008000000 */
[----:B------:R-:W-:Y:S01]  /*0190*/  IMAD.MOV.U32 R13, RZ, RZ, 0x406fe000 ;  /* 0x406fe000ff0d7424 */ /* 0x000fe200078e00ff */
[----:B------:R-:W-:Y:S01]  /*01a0*/  BSSY.RECONVERGENT B0, `(.L_x_0) ;  /* 0x0000016000007945 */ /* 0x000fe20003800200 */
[----:B------:R-:W-:-:S06]  /*01b0*/  IMAD.MOV.U32 R6, RZ, RZ, 0x1 ;  /* 0x00000001ff067424 */ /* 0x000fcc00078e00ff */
[----:B0-----:R-:W-:-:S08]  /*01c0*/  DFMA R10, R6, -R12, 1 ;  /* 0x3ff00000060a742b */ /* 0x001fd0000000080c */
[----:B------:R-:W-:-:S08]  /*01d0*/  DFMA R10, R10, R10, R10 ;  /* 0x0000000a0a0a722b */ /* 0x000fd0000000000a */
[----:B------:R-:W-:-:S08]  /*01e0*/  DFMA R6, R6, R10, R6 ;  /* 0x0000000a0606722b */ /* 0x000fd00000000006 */
[----:B------:R-:W-:-:S08]  /*01f0*/  DFMA R12, R6, -R12, 1 ;  /* 0x3ff00000060c742b */ /* 0x000fd0000000080c */
[----:B------:R-:W-:Y:S01]  /*0200*/  DFMA R6, R6, R12, R6 ;  /* 0x0000000c0606722b */ /* 0x000fe20000000006 */
[----:B--2---:R-:W0:Y:S07]  /*0210*/  I2F.F64.U16 R10, R0 ;  /* 0x00000000000a7312 */ /* 0x004e2e0000101800 */
[----:B0-----:R-:W-:Y:S01]  /*0220*/  DMUL R12, R10, R6 ;  /* 0x000000060a0c7228 */ /* 0x001fe20000000000 */
[----:B------:R-:W-:-:S07]  /*0230*/  FSETP.GEU.AND P1, PT, |R11|, 6.5827683646048100446e-37, PT ;  /* 0x036000000b00780b */ /* 0x000fce0003f2e200 */
[----:B------:R-:W-:-:S08]  /*0240*/  DFMA R14, R12, -255, R10 ;  /* 0xc06fe0000c0e782b */ /* 0x000fd0000000000a */
[----:B------:R-:W-:-:S10]  /*0250*/  DFMA R6, R6, R14, R12 ;  /* 0x0000000e0606722b */ /* 0x000fd4000000000c */
[----:B------:R-:W-:-:S05]  /*0260*/  FFMA R3, RZ, 3.748046875, R7 ;  /* 0x406fe000ff037823 */ /* 0x000fca0000000007 */
[----:B------:R-:W-:Y:S01]  /*0270*/  FSETP.GT.AND P0, PT, |R3|, 1.469367938527859385e-39, PT ;  /* 0x001000000300780b */ /* 0x000fe20003f04200 */
[----:B------:R-:W-:-:S12]  /*0280*/  IMAD.MOV.U32 R3, RZ, RZ, 0x406fe000 ;  /* 0x406fe000ff037424 */ /* 0x000fd800078e00ff */
[----:B------:R-:W-:Y:S05]  /*0290*/  @P0 BRA P1, `(.L_x_1) ;  /* 0x0000000000180947 */ /* 0x000fea0000800000 */
[----:B------:R-:W-:Y:S01]  /*02a0*/  IMAD.MOV.U32 R14, RZ, RZ, R10 ;  /* 0x000000ffff0e7224 */ /* 0x000fe200078e000a */
[----:B------:R-:W-:Y:S02]  /*02b0*/  MOV R15, R11 ;  /* 0x0000000b000f7202 */ /* 0x000fe40000000f00 */
[----:B------:R-:W-:-:S07]  /*02c0*/  MOV R4, 0x2e0 ;  /* 0x000002e000047802 */ /* 0x000fce0000000f00 */
[----:B------:R-:W-:Y:S05]  /*02d0*/  CALL.REL.NOINC `($__internal_0_$__cuda_sm20_div_rn_f64_full) ;  /* 0x0000000400f07944 */ /* 0x000fea0003c00000 */
[----:B------:R-:W-:Y:S02]  /*02e0*/  IMAD.MOV.U32 R6, RZ, RZ, R10 ;  /* 0x000000ffff067224 */ /* 0x000fe400078e000a */
[----:B------:R-:W-:-:S07]  /*02f0*/  IMAD.MOV.U32 R7, RZ, RZ, R11 ;  /* 0x000000ffff077224 */ /* 0x000fce00078e000b */
.L_x_1:
[----:B------:R-:W-:Y:S05]  /*0300*/  BSYNC.RECONVERGENT B0 ;  /* 0x0000000000007941 */ /* 0x000fea0003800200 */
.L_x_0:
[----:B------:R-:W2:Y:S01]  /*0310*/  LDG.E.U8 R4, desc[UR6][R8.64+0x1] ;  /* 0x0000010608047981 */ /* 0x000ea2000c1e1100 */
[----:B------:R-:W0:Y:S01]  /*0320*/  MUFU.RCP64H R11, 255 ;  /* 0x406fe000000b7908 */ /* 0x000e220000001800 */
[----:B------:R-:W-:Y:S02]  /*0330*/  HFMA2 R10, -RZ, RZ, 0, 5.9604644775390625e-08 ;  /* 0x00000001ff0a7431 */ /* 0x000fe400000001ff */
[----:B------:R-:W-:Y:S01]  /*0340*/  IMAD.MOV.U32 R12, RZ, RZ, 0x0 ;  /* 0x00000000ff0c7424 */ /* 0x000fe200078e00ff */
[----:B------:R-:W-:Y:S01]  /*0350*/  BSSY.RECONVERGENT B0, `(.L_x_2) ;  /* 0x0000014000007945 */ /* 0x000fe20003800200 */
[----:B------:R-:W-:-:S03]  /*0360*/  IMAD.MOV.U32 R13, RZ, RZ, 0x406fe000 ;  /* 0x406fe000ff0d7424 */ /* 0x000fc600078e00ff */
[----:B------:R-:W-:Y:S03]  /*0370*/  F2F.F32.F64 R0, R6 ;  /* 0x0000000600007310 */ /* 0x000fe60000301000 */
        /* <DEDUP_REMOVED lines=11> */
[----:B------:R-:W-:-:S13]  /*0430*/  FSETP.GT.AND P0, PT, |R14|, 1.469367938527859385e-39, PT ;  /* 0x001000000e00780b */ /* 0x000fda0003f04200 */
[----:B------:R-:W-:Y:S05]  /*0440*/  @P0 BRA P1, `(.L_x_3) ;  /* 0x0000000000100947 */ /* 0x000fea0000800000 */
[----:B------:R-:W-:Y:S01]  /*0450*/  IMAD.MOV.U32 R14, RZ, RZ, R12 ;  /* 0x000000ffff0e7224 */ /* 0x000fe200078e000c */
[----:B------:R-:W-:Y:S01]  /*0460*/  MOV R4, 0x490 ;  /* 0x0000049000047802 */ /* 0x000fe20000000f00 */
[----:B------:R-:W-:-:S07]  /*0470*/  IMAD.MOV.U32 R15, RZ, RZ, R13 ;  /* 0x000000ffff0f7224 */ /* 0x000fce00078e000d */
[----:B------:R-:W-:Y:S05]  /*0480*/  CALL.REL.NOINC `($__internal_0_$__cuda_sm20_div_rn_f64_full) ;  /* 0x0000000400847944 */ /* 0x000fea0003c00000 */
.L_x_3:
[----:B------:R-:W-:Y:S05]  /*0490*/  BSYNC.RECONVERGENT B0 ;  /* 0x0000000000007941 */ /* 0x000fea0003800200 */
.L_x_2:
[----:B------:R-:W2:Y:S01]  /*04a0*/  LDG.E.U8 R4, desc[UR6][R8.64+0x2] ;  /* 0x0000020608047981 */ /* 0x000ea2000c1e1100 */
[----:B------:R-:W0:Y:S01]  /*04b0*/  MUFU.RCP64H R7, 255 ;  /* 0x406fe00000077908 */ /* 0x000e220000001800 */
[----:B------:R-:W-:Y:S01]  /*04c0*/  IMAD.MOV.U32 R12, RZ, RZ, 0x0 ;  /* 0x00000000ff0c7424 */ /* 0x000fe200078e00ff */
[----:B------:R-:W-:Y:S01]  /*04d0*/  MOV R6, 0x1 ;  /* 0x0000000100067802 */ /* 0x000fe20000000f00 */
[----:B------:R-:W-:Y:S01]  /*04e0*/  IMAD.MOV.U32 R13, RZ, RZ, 0x406fe000 ;  /* 0x406fe000ff0d7424 */ /* 0x000fe200078e00ff */
[----:B------:R-:W-:Y:S05]  /*04f0*/  BSSY.RECONVERGENT B0, `(.L_x_4) ;  /* 0x0000015000007945 */ /* 0x000fea0003800200 */
        /* <DEDUP_REMOVED lines=9> */
[----:B------:R-:W-:Y:S02]  /*0590*/  DFMA R6, R14, R8, R6 ;  /* 0x000000080e06722b */ /* 0x000fe40000000006 */
[----:B------:R0:W1:Y:S08]  /*05a0*/  F2F.F32.F64 R8, R10 ;  /* 0x0000000a00087310 */ /* 0x0000700000301000 */
[----:B------:R-:W-:-:S05]  /*05b0*/  FFMA R9, RZ, 3.748046875, R7 ;  /* 0x406fe000ff097823 */ /* 0x000fca0000000007 */
[----:B------:R-:W-:-:S13]  /*05c0*/  FSETP.GT.AND P0, PT, |R9|, 1.469367938527859385e-39, PT ;  /* 0x001000000900780b */ /* 0x000fda0003f04200 */
[----:B01----:R-:W-:Y:S05]  /*05d0*/  @P0 BRA P1, `(.L_x_5) ;  /* 0x0000000000180947 */ /* 0x003fea0000800000 */
[----:B------:R-:W-:Y:S01]  /*05e0*/  IMAD.MOV.U32 R14, RZ, RZ, R12 ;  /* 0x000000ffff0e7224 */ /* 0x000fe200078e000c */
[----:B------:R-:W-:Y:S01]  /*05f0*/  MOV R4, 0x620 ;  /* 0x0000062000047802 */ /* 0x000fe20000000f00 */
[----:B------:R-:W-:-:S07]  /*0600*/  IMAD.MOV.U32 R15, RZ, RZ, R13 ;  /* 0x000000ffff0f7224 */ /* 0x000fce00078e000d */
[----:B------:R-:W-:Y:S05]  /*0610*/  CALL.REL.NOINC `($__internal_0_$__cuda_sm20_div_rn_f64_full) ;  /* 0x0000000400207944 */ /* 0x000fea0003c00000 */
[----:B------:R-:W-:Y:S02]  /*0620*/  IMAD.MOV.U32 R6, RZ, RZ, R10 ;  /* 0x000000ffff067224 */ /* 0x000fe400078e000a */
[----:B------:R-:W-:-:S07]  /*0630*/  IMAD.MOV.U32 R7, RZ, RZ, R11 ;  /* 0x000000ffff077224 */ /* 0x000fce00078e000b */
.L_x_5:
[----:B------:R-:W-:Y:S05]  /*0640*/  BSYNC.RECONVERGENT B0 ;  /* 0x0000000000007941 */ /* 0x000fea0003800200 */
.L_x_4:
[----:B------:R-:W0:Y:S01]  /*0650*/  LDC R3, c[0x0][0x390] ;  /* 0x0000e400ff037b82 */ /* 0x000e220000000800 */
[----:B------:R-:W1:Y:S01]  /*0660*/  LDCU UR5, c[0x0][0x398] ;  /* 0x00007300ff0577ac */ /* 0x000e620008000800 */
[----:B------:R-:W2:Y:S06]  /*0670*/  F2F.F32.F64 R7, R6 ;  /* 0x0000000600077310 */ /* 0x000eac0000301000 */
[----:B------:R-:W3:Y:S01]  /*0680*/  LDC R4, c[0x0][0x394] ;  /* 0x0000e500ff047b82 */ /* 0x000ee20000000800 */
[----:B0-----:R-:W-:-:S04]  /*0690*/  IABS R9, R3 ;  /* 0x0000000300097213 */ /* 0x001fc80000000000 */
[----:B------:R-:W0:Y:S01]  /*06a0*/  I2F.RP R13, R9 ;  /* 0x00000009000d7306 */ /* 0x000e220000209400 */
[----:B---3--:R-:W-:-:S07]  /*06b0*/  IABS R12, R4 ;  /* 0x00000004000c7213 */ /* 0x008fce0000000000 */
[----:B------:R-:W3:Y:S08]  /*06c0*/  I2F.RP R16, R12 ;  /* 0x0000000c00107306 */ /* 0x000ef00000209400 */
[----:B0-----:R-:W0:Y:S08]  /*06d0*/  MUFU.RCP R13, R13 ;  /* 0x0000000d000d7308 */ /* 0x001e300000001000 */
[----:B---3--:R-:W3:Y:S01]  /*06e0*/  MUFU.RCP R16, R16 ;  /* 0x0000001000107308 */ /* 0x008ee20000001000 */
[----:B0-----:R-:W-:-:S02]  /*06f0*/  IADD3 R14, PT, PT, R13, 0xffffffe, RZ ;  /* 0x0ffffffe0d0e7810 */ /* 0x001fc40007ffe0ff */
[----:B------:R-:W-:-:S05]  /*0700*/  IABS R13, R2 ;  /* 0x00000002000d7213 */ /* 0x000fca0000000000 */
[----:B------:R0:W4:Y:S01]  /*0710*/  F2I.FTZ.U32.TRUNC.NTZ R15, R14 ;  /* 0x0000000e000f7305 */ /* 0x000122000021f000 */
[----:B---3--:R-:W-:-:S07]  /*0720*/  VIADD R10, R16, 0xffffffe ;  /* 0x0ffffffe100a7836 */ /* 0x008fce0000000000 */
[----:B------:R3:W5:Y:S01]  /*0730*/  F2I.FTZ.U32.TRUNC.NTZ R11, R10 ;  /* 0x0000000a000b7305 */ /* 0x000762000021f000 */
[----:B0-----:R-:W-:Y:S02]  /*0740*/  IMAD.MOV.U32 R14, RZ, RZ, RZ ;  /* 0x000000ffff0e7224 */ /* 0x001fe400078e00ff */
[----:B----4-:R-:W-:Y:S01]  /*0750*/  IMAD.MOV R18, RZ, RZ, -R15 ;  /* 0x000000ffff127224 */ /* 0x010fe200078e0a0f */
[----:B---3--:R-:W-:-:S03]  /*0760*/  MOV R10, RZ ;  /* 0x000000ff000a7202 */ /* 0x008fc60000000f00 */
[----:B------:R-:W-:Y:S02]  /*0770*/  IMAD R17, R18, R9, RZ ;  /* 0x0000000912117224 */ /* 0x000fe400078e02ff */
[----:B-----5:R-:W-:Y:S02]  /*0780*/  IMAD.MOV R19, RZ, RZ, -R11 ;  /* 0x000000ffff137224 */ /* 0x020fe400078e0a0b */
[----:B------:R-:W-:Y:S01]  /*0790*/  IMAD.HI.U32 R14, R15, R17, R14 ;  /* 0x000000110f0e7227 */ /* 0x000fe200078e000e */
[----:B------:R-:W-:-:S03]  /*07a0*/  IABS R15, R5 ;  /* 0x00000005000f7213 */ /* 0x000fc60000000000 */
[----:B------:R-:W-:Y:S02]  /*07b0*/  IMAD R19, R19, R12, RZ ;  /* 0x0000000c13137224 */ /* 0x000fe400078e02ff */
[----:B------:R-:W-:-:S04]  /*07c0*/  IMAD.HI.U32 R14, R14, R13, RZ ;  /* 0x0000000d0e0e7227 */ /* 0x000fc800078e00ff */
[----:B------:R-:W-:-:S06]  /*07d0*/  IMAD.HI.U32 R10, R11, R19, R10 ;  /* 0x000000130b0a7227 */ /* 0x000fcc00078e000a */
[----:B------:R-:W-:-:S04]  /*07e0*/  IMAD.HI.U32 R11, R10, R15, RZ ;  /* 0x0000000f0a0b7227 */ /* 0x000fc800078e00ff */
[----:B------:R-:W-:Y:S02]  /*07f0*/  IMAD.MOV R10, RZ, RZ, -R14 ;  /* 0x000000ffff0a7224 */ /* 0x000fe400078e0a0e */
[----:B------:R-:W-:Y:S02]  /*0800*/  IMAD.MOV R16, RZ, RZ, -R11 ;  /* 0x000000ffff107224 */ /* 0x000fe400078e0a0b */
[----:B------:R-:W-:Y:S02]  /*0810*/  IMAD R10, R9, R10, R13 ;  /* 0x0000000a090a7224 */ /* 0x000fe400078e020d */
[----:B------:R-:W-:-:S03]  /*0820*/  IMAD R13, R12, R16, R15 ;  /* 0x000000100c0d7224 */ /* 0x000fc600078e020f */
[----:B------:R-:W-:Y:S02]  /*0830*/  ISETP.GT.U32.AND P0, PT, R9, R10, PT ;  /* 0x0000000a0900720c */ /* 0x000fe40003f04070 */
[----:B------:R-:W-:-:S11]  /*0840*/  ISETP.GT.U32.AND P4, PT, R12, R13, PT ;  /* 0x0000000d0c00720c */ /* 0x000fd60003f84070 */
[----:B------:R-:W-:Y:S01]  /*0850*/  @!P0 IMAD.IADD R10, R10, 0x1, -R9 ;  /* 0x000000010a0a8824 */ /* 0x000fe200078e0a09 */
[----:B------:R-:W-:Y:S01]  /*0860*/  @!P0 IADD3 R14, PT, PT, R14, 0x1, RZ ;  /* 0x000000010e0e8810 */ /* 0x000fe20007ffe0ff */
[----:B------:R-:W-:Y:S01]  /*0870*/  @!P4 IMAD.IADD R13, R13, 0x1, -R12 ;  /* 0x000000010d0dc824 */ /* 0x000fe200078e0a0c */
[----:B------:R-:W-:Y:S01]  /*0880*/  ISETP.NE.AND P0, PT, R3, RZ, PT ;  /* 0x000000ff0300720c */ /* 0x000fe20003f05270 */
[----:B------:R-:W-:Y:S01]  /*0890*/  @!P4 VIADD R11, R11, 0x1 ;  /* 0x000000010b0bc836 */ /* 0x000fe20000000000 */
[----:B------:R-:W-:Y:S02]  /*08a0*/  ISETP.GE.U32.AND P5, PT, R10, R9, PT ;  /* 0x000000090a00720c */ /* 0x000fe40003fa6070 */
[----:B------:R-:W-:Y:S01]  /*08b0*/  ISETP.GE.U32.AND P3, PT, R13, R12, PT ;  /* 0x0000000c0d00720c */ /* 0x000fe20003f66070 */
[-C--:B------:R-:W-:Y:S01]  /*08c0*/  IMAD R13, R3, R4.reuse, RZ ;  /* 0x00000004030d7224 */ /* 0x080fe200078e02ff */
[----:B------:R-:W-:Y:S02]  /*08d0*/  LOP3.LUT R9, R2, R3, RZ, 0x3c, !PT ;  /* 0x0000000302097212 */ /* 0x000fe400078e3cff */
[----:B------:R-:W-:-:S02]  /*08e0*/  LOP3.LUT R10, R5, R4, RZ, 0x3c, !PT ;  /* 0x00000004050a7212 */ /* 0x000fc400078e3cff */
[----:B------:R-:W-:Y:S02]  /*08f0*/  ISETP.GE.AND P2, PT, R9, RZ, PT ;  /* 0x000000ff0900720c */ /* 0x000fe40003f46270 */
[----:B------:R-:W-:Y:S02]  /*0900*/  ISETP.GE.AND P1, PT, R10, RZ, PT ;  /* 0x000000ff0a00720c */ /* 0x000fe40003f26270 */
[----:B------:R-:W-:Y:S01]  /*0910*/  ISETP.NE.AND P4, PT, R4, RZ, PT ;  /* 0x000000ff0400720c */ /* 0x000fe20003f85270 */
[----:B------:R-:W-:Y:S02]  /*0920*/  @P5 VIADD R14, R14, 0x1 ;  /* 0x000000010e0e5836 */ /* 0x000fe40000000000 */
[----:B------:R-:W-:Y:S02]  /*0930*/  @P3 VIADD R11, R11, 0x1 ;  /* 0x000000010b0b3836 */ /* 0x000fe40000000000 */
[----:B------:R-:W-:-:S03]  /*0940*/  IMAD.MOV.U32 R16, RZ, RZ, R14 ;  /* 0x000000ffff107224 */ /* 0x000fc600078e000e */
[----:B------:R-:W-:Y:S01]  /*0950*/  MOV R9, R11 ;  /* 0x0000000b00097202 */ /* 0x000fe20000000f00 */
[----:B------:R-:W-:Y:S01]  /*0960*/  @!P2 IMAD.MOV R16, RZ, RZ, -R16 ;  /* 0x000000ffff10a224 */ /* 0x000fe200078e0a10 */
[----:B------:R-:W0:Y:S01]  /*0970*/  LDC.64 R10, c[0x0][0x380] ;  /* 0x0000e000ff0a7b82 */ /* 0x000e220000000a00 */
[----:B------:R-:W-:Y:S02]  /*0980*/  @!P0 LOP3.LUT R16, RZ, R3, RZ, 0x33, !PT ;  /* 0x00000003ff108212 */ /* 0x000fe400078e33ff */
[----:B------:R-:W-:Y:S01]  /*0990*/  @!P1 IMAD.MOV R9, RZ, RZ, -R9 ;  /* 0x000000ffff099224 */ /* 0x000fe200078e0a09 */
[----:B------:R-:W-:Y:S02]  /*09a0*/  @!P4 LOP3.LUT R9, RZ, R4, RZ, 0x33, !PT ;  /* 0x00000004ff09c212 */ /* 0x000fe400078e33ff */
[----:B------:R-:W-:-:S03]  /*09b0*/  IMAD.MOV R12, RZ, RZ, -R16 ;  /* 0x000000ffff0c7224 */ /* 0x000fc600078e0a10 */
[----:B------:R-:W-:Y:S02]  /*09c0*/  IMAD.MOV R14, RZ, RZ, -R9 ;  /* 0x000000ffff0e7224 */ /* 0x000fe400078e0a09 */
[----:B------:R-:W-:Y:S02]  /*09d0*/  IMAD R2, R3, R12, R2 ;  /* 0x0000000c03027224 */ /* 0x000fe400078e0202 */
[----:B-1----:R-:W-:Y:S02]  /*09e0*/  IMAD R9, R9, UR5, R16 ;  /* 0x0000000509097c24 */ /* 0x002fe4000f8e0210 */
[----:B------:R-:W-:Y:S02]  /*09f0*/  IMAD R4, R4, R14, R5 ;  /* 0x0000000e04047224 */ /* 0x000fe400078e0205 */
[----:B------:R-:W-:Y:S02]  /*0a00*/  IMAD R9, R9, R13, RZ ;  /* 0x0000000d09097224 */ /* 0x000fe400078e02ff */
[----:B------:R-:W-:-:S04]  /*0a10*/  IMAD R2, R4, R3, R2 ;  /* 0x0000000304027224 */ /* 0x000fc800078e0202 */
[----:B------:R-:W-:-:S04]  /*0a20*/  IMAD R9, R9, 0x3, R2 ;  /* 0x0000000309097824 */ /* 0x000fc800078e0202 */
[----:B0-----:R-:W-:-:S05]  /*0a30*/  IMAD.WIDE R10, R9, 0x4, R10 ;  /* 0x00000004090a7825 */ /* 0x001fca00078e020a */
[----:B--2---:R-:W-:Y:S01]  /*0a40*/  STG.E desc[UR6][R10.64], R7 ;  /* 0x000000070a007986 */ /* 0x004fe2000c101906 */
[----:B------:R-:W-:-:S05]  /*0a50*/  IMAD.WIDE R2, R13, 0x4, R10 ;  /* 0x000000040d027825 */ /* 0x000fca00078e020a */
[----:B------:R-:W-:Y:S01]  /*0a60*/  STG.E desc[UR6][R2.64], R8 ;  /* 0x0000000802007986 */ /* 0x000fe2000c101906 */
[----:B------:R-:W-:-:S05]  /*0a70*/  IMAD.WIDE R4, R13, 0x4, R2 ;  /* 0x000000040d047825 */ /* 0x000fca00078e0202 */
[----:B------:R-:W-:Y:S01]  /*0a80*/  STG.E desc[UR6][R4.64], R0 ;  /* 0x0000000004007986 */ /* 0x000fe2000c101906 */
[----:B------:R-:W-:Y:S05]  /*0a90*/  EXIT ;  /* 0x000000000000794d */ /* 0x000fea0003800000 */
        .weak           $__internal_0_$__cuda_sm20_div_rn_f64_full
        .type           $__internal_0_$__cuda_sm20_div_rn_f64_full,@function
        .size           $__internal_0_$__cuda_sm20_div_rn_f64_full,(.L_x_12 - $__internal_0_$__cuda_sm20_div_rn_f64_full)
$__internal_0_$__cuda_sm20_div_rn_f64_full:
[C---:B------:R-:W-:Y:S01]  /*0aa0*/  FSETP.GEU.AND P0, PT, |R3|.reuse, 1.469367938527859385e-39, PT ;  /* 0x001000000300780b */ /* 0x040fe20003f0e200 */
[----:B------:R-:W-:Y:S01]  /*0ab0*/  IMAD.U32 R12, RZ, RZ, UR4 ;  /* 0x00000004ff0c7e24 */ /* 0x000fe2000f8e00ff */
[----:B------:R-:W-:Y:S01]  /*0ac0*/  LOP3.LUT R6, R3, 0x800fffff, RZ, 0xc0, !PT ;  /* 0x800fffff03067812 */ /* 0x000fe200078ec0ff */
[----:B------:R-:W-:Y:S01]  /*0ad0*/  IMAD.MOV.U32 R13, RZ, RZ, R3 ;  /* 0x000000ffff0d7224 */ /* 0x000fe200078e0003 */
[----:B------:R-:W-:Y:S01]  /*0ae0*/  MOV R10, UR4 ;  /* 0x00000004000a7c02 */ /* 0x000fe20008000f00 */
[----:B------:R-:W-:Y:S01]  /*0af0*/  IMAD.MOV.U32 R16, RZ, RZ, 0x1 ;  /* 0x00000001ff107424 */ /* 0x000fe200078e00ff */
[----:B------:R-:W-:Y:S01]  /*0b00*/  LOP3.LUT R11, R6, 0x3ff00000, RZ, 0xfc, !PT ;  /* 0x3ff00000060b7812 */ /* 0x000fe200078efcff */
[----:B------:R-:W-:Y:S01]  /*0b10*/  BSSY.RECONVERGENT B1, `(.L_x_6) ;  /* 0x0000052000017945 */ /* 0x000fe20003800200 */
[C---:B------:R-:W-:Y:S02]  /*0b20*/  FSETP.GEU.AND P2, PT, |R15|.reuse, 1.469367938527859385e-39, PT ;  /* 0x001000000f00780b */ /* 0x040fe40003f4e200 */
[----:B------:R-:W-:-:S02]  /*0b30*/  LOP3.LUT R6, R15, 0x7ff00000, RZ, 0xc0, !PT ;  /* 0x7ff000000f067812 */ /* 0x000fc400078ec0ff */
[----:B------:R-:W-:Y:S01]  /*0b40*/  LOP3.LUT R25, R3, 0x7ff00000, RZ, 0xc0, !PT ;  /* 0x7ff0000003197812 */ /* 0x000fe200078ec0ff */
[----:B------:R-:W-:Y:S02]  /*0b50*/  @!P0 DMUL R10, R12, 8.98846567431157953865e+307 ;  /* 0x7fe000000c0a8828 */ /* 0x000fe40000000000 */
[----:B------:R-:W-:Y:S01]  /*0b60*/  IMAD.MOV.U32 R24, RZ, RZ, R6 ;  /* 0x000000ffff187224 */ /* 0x000fe200078e0006 */
[----:B------:R-:W-:-:S03]  /*0b70*/  ISETP.GE.U32.AND P1, PT, R6, R25, PT ;  /* 0x000000190600720c */ /* 0x000fc60003f26070 */
[----:B------:R-:W0:Y:S02]  /*0b80*/  MUFU.RCP64H R17, R11 ;  /* 0x0000000b00117308 */ /* 0x000e240000001800 */
[----:B------:R-:W-:Y:S02]  /*0b90*/  @!P2 LOP3.LUT R7, R13, 0x7ff00000, RZ, 0xc0, !PT ;  /* 0x7ff000000d07a812 */ /* 0x000fe400078ec0ff */
[----:B------:R-:W-:Y:S02]  /*0ba0*/  @!P0 LOP3.LUT R25, R11, 0x7ff00000, RZ, 0xc0, !PT ;  /* 0x7ff000000b198812 */ /* 0x000fe400078ec0ff */
[----:B------:R-:W-:Y:S01]  /*0bb0*/  @!P2 ISETP.GE.U32.AND P3, PT, R6, R7, PT ;  /* 0x000000070600a20c */ /* 0x000fe20003f66070 */
[----:B------:R-:W-:-:S05]  /*0bc0*/  IMAD.MOV.U32 R7, RZ, RZ, 0x1ca00000 ;  /* 0x1ca00000ff077424 */ /* 0x000fca00078e00ff */
[----:B------:R-:W-:-:S04]  /*0bd0*/  @!P2 SEL R21, R7, 0x63400000, !P3 ;  /* 0x634000000715a807 */ /* 0x000fc80005800000 */
[----:B------:R-:W-:Y:S01]  /*0be0*/  @!P2 LOP3.LUT R22, R21, 0x80000000, R15, 0xf8, !PT ;  /* 0x800000001516a812 */ /* 0x000fe200078ef80f */
[----:B0-----:R-:W-:-:S03]  /*0bf0*/  DFMA R18, R16, -R10, 1 ;  /* 0x3ff000001012742b */ /* 0x001fc6000000080a */
[----:B------:R-:W-:Y:S01]  /*0c00*/  @!P2 LOP3.LUT R23, R22, 0x100000, RZ, 0xfc, !PT ;  /* 0x001000001617a812 */ /* 0x000fe200078efcff */
[----:B------:R-:W-:-:S04]  /*0c10*/  @!P2 IMAD.MOV.U32 R22, RZ, RZ, RZ ;  /* 0x000000ffff16a224 */ /* 0x000fc800078e00ff */
[----:B------:R-:W-:-:S08]  /*0c20*/  DFMA R18, R18, R18, R18 ;  /* 0x000000121212722b */ /* 0x000fd00000000012 */
[----:B------:R-:W-:Y:S01]  /*0c30*/  DFMA R18, R16, R18, R16 ;  /* 0x000000121012722b */ /* 0x000fe20000000010 */
[----:B------:R-:W-:Y:S02]  /*0c40*/  SEL R17, R7, 0x63400000, !P1 ;  /* 0x6340000007117807 */ /* 0x000fe40004800000 */
[----:B------:R-:W-:Y:S02]  /*0c50*/  MOV R16, R14 ;  /* 0x0000000e00107202 */ /* 0x000fe40000000f00 */
[----:B------:R-:W-:-:S03]  /*0c60*/  LOP3.LUT R17, R17, 0x800fffff, R15, 0xf8, !PT ;  /* 0x800fffff11117812 */ /* 0x000fc600078ef80f */
[----:B------:R-:W-:-:S03]  /*0c70*/  DFMA R20, R18, -R10, 1 ;  /* 0x3ff000001214742b */ /* 0x000fc6000000080a */
[----:B------:R-:W-:-:S05]  /*0c80*/  @!P2 DFMA R16, R16, 2, -R22 ;  /* 0x400000001010a82b */ /* 0x000fca0000000816 */
[----:B------:R-:W-:-:S05]  /*0c90*/  DFMA R20, R18, R20, R18 ;  /* 0x000000141214722b */ /* 0x000fca0000000012 */
[----:B------:R-:W-:-:S03]  /*0ca0*/  @!P2 LOP3.LUT R24, R17, 0x7ff00000, RZ, 0xc0, !PT ;  /* 0x7ff000001118a812 */ /* 0x000fc600078ec0ff */
[----:B------:R-:W-:Y:S02]  /*0cb0*/  DMUL R18, R20, R16 ;  /* 0x0000001014127228 */ /* 0x000fe40000000000 */
[----:B------:R-:W-:-:S05]  /*0cc0*/  VIADD R26, R24, 0xffffffff ;  /* 0xffffffff181a7836 */ /* 0x000fca0000000000 */
[----:B------:R-:W-:Y:S01]  /*0cd0*/  ISETP.GT.U32.AND P0, PT, R26, 0x7feffffe, PT ;  /* 0x7feffffe1a00780c */ /* 0x000fe20003f04070 */
[----:B------:R-:W-:Y:S01]  /*0ce0*/  VIADD R26, R25, 0xffffffff ;  /* 0xffffffff191a7836 */ /* 0x000fe20000000000 */
[----:B------:R-:W-:-:S04]  /*0cf0*/  DFMA R22, R18, -R10, R16 ;  /* 0x8000000a1216722b */ /* 0x000fc80000000010 */
[----:B------:R-:W-:-:S04]  /*0d00*/  ISETP.GT.U32.OR P0, PT, R26, 0x7feffffe, P0 ;  /* 0x7feffffe1a00780c */ /* 0x000fc80000704470 */
[----:B------:R-:W-:-:S09]  /*0d10*/  DFMA R22, R20, R22, R18 ;  /* 0x000000161416722b */ /* 0x000fd20000000012 */
[----:B------:R-:W-:Y:S05]  /*0d20*/  @P0 BRA `(.L_x_7) ;  /* 0x00000000006c0947 */ /* 0x000fea0003800000 */
[----:B------:R-:W-:-:S04]  /*0d30*/  LOP3.LUT R15, R13, 0x7ff00000, RZ, 0xc0, !PT ;  /* 0x7ff000000d0f7812 */ /* 0x000fc800078ec0ff */
[CC--:B------:R-:W-:Y:S02]  /*0d40*/  VIADDMNMX R14, R6.reuse, -R15.reuse, 0xb9600000, !PT ;  /* 0xb9600000060e7446 */ /* 0x0c0fe4000780090f */
[----:B------:R-:W-:Y:S02]  /*0d50*/  ISETP.GE.U32.AND P0, PT, R6, R15, PT ;  /* 0x0000000f0600720c */ /* 0x000fe40003f06070 */
[----:B------:R-:W-:Y:S02]  /*0d60*/  VIMNMX R14, PT, PT, R14, 0x46a00000, PT ;  /* 0x46a000000e0e7848 */ /* 0x000fe40003fe0100 */
[----:B------:R-:W-:-:S04]  /*0d70*/  SEL R7, R7, 0x63400000, !P0 ;  /* 0x6340000007077807 */ /* 0x000fc80004000000 */
[----:B------:R-:W-:Y:S01]  /*0d80*/  IADD3 R18, PT, PT, -R7, R14, RZ ;  /* 0x0000000e07127210 */ /* 0x000fe20007ffe1ff */
[----:B------:R-:W-:-:S04]  /*0d90*/  IMAD.MOV.U32 R14, RZ, RZ, RZ ;  /* 0x000000ffff0e7224 */ /* 0x000fc800078e00ff */
[----:B------:R-:W-:-:S06]  /*0da0*/  VIADD R15, R18, 0x7fe00000 ;  /* 0x7fe00000120f7836 */ /* 0x000fcc0000000000 */
[----:B------:R-:W-:-:S10]  /*0db0*/  DMUL R6, R22, R14 ;  /* 0x0000000e16067228 */ /* 0x000fd40000000000 */
[----:B------:R-:W-:-:S13]  /*0dc0*/  FSETP.GTU.AND P0, PT, |R7|, 1.469367938527859385e-39, PT ;  /* 0x001000000700780b */ /* 0x000fda0003f0c200 */
[----:B------:R-:W-:Y:S05]  /*0dd0*/  @P0 BRA `(.L_x_8) ;  /* 0x0000000000940947 */ /* 0x000fea0003800000 */
[----:B------:R-:W-:Y:S01]  /*0de0*/  DFMA R10, R22, -R10, R16 ;  /* 0x8000000a160a722b */ /* 0x000fe20000000010 */
[----:B------:R-:W-:-:S09]  /*0df0*/  IMAD.MOV.U32 R14, RZ, RZ, RZ ;  /* 0x000000ffff0e7224 */ /* 0x000fd200078e00ff */
[C---:B------:R-:W-:Y:S02]  /*0e00*/  FSETP.NEU.AND P0, PT, R11.reuse, RZ, PT ;  /* 0x000000ff0b00720b */ /* 0x040fe40003f0d000 */
[----:B------:R-:W-:-:S04]  /*0e10*/  LOP3.LUT R13, R11, 0x80000000, R13, 0x48, !PT ;  /* 0x800000000b0d7812 */ /* 0x000fc800078e480d */
[----:B------:R-:W-:-:S07]  /*0e20*/  LOP3.LUT R15, R13, R15, RZ, 0xfc, !PT ;  /* 0x0000000f0d0f7212 */ /* 0x000fce00078efcff */
[----:B------:R-:W-:Y:S05]  /*0e30*/  @!P0 BRA `(.L_x_8) ;  /* 0x00000000007c8947 */ /* 0x000fea0003800000 */
[----:B------:R-:W-:Y:S01]  /*0e40*/  IMAD.MOV R11, RZ, RZ, -R18 ;  /* 0x000000ffff0b7224 */ /* 0x000fe200078e0a12 */
[----:B------:R-:W-:Y:S01]  /*0e50*/  MOV R10, RZ ;  /* 0x000000ff000a7202 */ /* 0x000fe20000000f00 */
[----:B------:R-:W-:-:S05]  /*0e60*/  DMUL.RP R14, R22, R14 ;  /* 0x0000000e160e7228 */ /* 0x000fca0000008000 */
[----:B------:R-:W-:-:S05]  /*0e70*/  DFMA R10, R6, -R10, R22 ;  /* 0x8000000a060a722b */ /* 0x000fca0000000016 */
[----:B------:R-:W-:Y:S02]  /*0e80*/  LOP3.LUT R13, R15, R13, RZ, 0x3c, !PT ;  /* 0x0000000d0f0d7212 */ /* 0x000fe400078e3cff */
[----:B------:R-:W-:-:S04]  /*0e90*/  IADD3 R10, PT, PT, -R18, -0x43300000, RZ ;  /* 0xbcd00000120a7810 */ /* 0x000fc80007ffe1ff */
[----:B------:R-:W-:-:S04]  /*0ea0*/  FSETP.NEU.AND P0, PT, |R11|, R10, PT ;  /* 0x0000000a0b00720b */ /* 0x000fc80003f0d200 */
[----:B------:R-:W-:Y:S02]  /*0eb0*/  FSEL R6, R14, R6, !P0 ;  /* 0x000000060e067208 */ /* 0x000fe40004000000 */
[----:B------:R-:W-:Y:S01]  /*0ec0*/  FSEL R7, R13, R7, !P0 ;  /* 0x000000070d077208 */ /* 0x000fe20004000000 */
[----:B------:R-:W-:Y:S06]  /*0ed0*/  BRA `(.L_x_8) ;  /* 0x0000000000547947 */ /* 0x000fec0003800000 */
.L_x_7:
[----:B------:R-:W-:-:S14]  /*0ee0*/  DSETP.NAN.AND P0, PT, R14, R14, PT ;  /* 0x0000000e0e00722a */ /* 0x000fdc0003f08000 */
[----:B------:R-:W-:Y:S05]  /*0ef0*/  @P0 BRA `(.L_x_9) ;  /* 0x0000000000440947 */ /* 0x000fea0003800000 */
[----:B------:R-:W-:-:S14]  /*0f00*/  DSETP.NAN.AND P0, PT, R12, R12, PT ;  /* 0x0000000c0c00722a */ /* 0x000fdc0003f08000 */
[----:B------:R-:W-:Y:S05]  /*0f10*/  @P0 BRA `(.L_x_10) ;  /* 0x0000000000300947 */ /* 0x000fea0003800000 */
[----:B------:R-:W-:Y:S01]  /*0f20*/  ISETP.NE.AND P0, PT, R24, R25, PT ;  /* 0x000000191800720c */ /* 0x000fe20003f05270 */
[----:B------:R-:W-:Y:S02]  /*0f30*/  IMAD.MOV.U32 R6, RZ, RZ, 0x0 ;  /* 0x00000000ff067424 */ /* 0x000fe400078e00ff */
[----:B------:R-:W-:-:S10]  /*0f40*/  IMAD.MOV.U32 R7, RZ, RZ, -0x80000 ;  /* 0xfff80000ff077424 */ /* 0x000fd400078e00ff */
[----:B------:R-:W-:Y:S05]  /*0f50*/  @!P0 BRA `(.L_x_8) ;  /* 0x0000000000348947 */ /* 0x000fea0003800000 */
[----:B------:R-:W-:Y:S02]  /*0f60*/  ISETP.NE.AND P0, PT, R24, 0x7ff00000, PT ;  /* 0x7ff000001800780c */ /* 0x000fe40003f05270 */
[----:B------:R-:W-:Y:S02]  /*0f70*/  LOP3.LUT R7, R15, 0x80000000, R13, 0x48, !PT ;  /* 0x800000000f077812 */ /* 0x000fe400078e480d */
[----:B------:R-:W-:-:S13]  /*0f80*/  ISETP.EQ.OR P0, PT, R25, RZ, !P0 ;  /* 0x000000ff1900720c */ /* 0x000fda0004702670 */
[----:B------:R-:W-:Y:S01]  /*0f90*/  @P0 LOP3.LUT R10, R7, 0x7ff00000, RZ, 0xfc, !PT ;  /* 0x7ff00000070a0812 */ /* 0x000fe200078efcff */
[----:B------:R-:W-:Y:S02]  /*0fa0*/  @!P0 IMAD.MOV.U32 R6, RZ, RZ, RZ ;  /* 0x000000ffff068224 */ /* 0x000fe400078e00ff */
[----:B------:R-:W-:Y:S01]  /*0fb0*/  @P0 IMAD.MOV.U32 R6, RZ, RZ, RZ ;  /* 0x000000ffff060224 */ /* 0x000fe200078e00ff */
[----:B------:R-:W-:Y:S01]  /*0fc0*/  @P0 MOV R7, R10 ;  /* 0x0000000a00070202 */ /* 0x000fe20000000f00 */
[----:B------:R-:W-:Y:S06]  /*0fd0*/  BRA `(.L_x_8) ;  /* 0x0000000000147947 */ /* 0x000fec0003800000 */
.L_x_10:
[----:B------:R-:W-:Y:S01]  /*0fe0*/  LOP3.LUT R7, R13, 0x80000, RZ, 0xfc, !PT ;  /* 0x000800000d077812 */ /* 0x000fe200078efcff */
[----:B------:R-:W-:Y:S01]  /*0ff0*/  IMAD.MOV.U32 R6, RZ, RZ, R12 ;  /* 0x000000ffff067224 */ /* 0x000fe200078e000c */
[----:B------:R-:W-:Y:S06]  /*1000*/  BRA `(.L_x_8) ;  /* 0x0000000000087947 */ /* 0x000fec0003800000 */
.L_x_9:
[----:B------:R-:W-:Y:S01]  /*1010*/  LOP3.LUT R7, R15, 0x80000, RZ, 0xfc, !PT ;  /* 0x000800000f077812 */ /* 0x000fe200078efcff */
[----:B------:R-:W-:-:S07]  /*1020*/  IMAD.MOV.U32 R6, RZ, RZ, R14 ;  /* 0x000000ffff067224 */ /* 0x000fce00078e000e */
.L_x_8:
[----:B------:R-:W-:Y:S05]  /*1030*/  BSYNC.RECONVERGENT B1 ;  /* 0x0000000000017941 */ /* 0x000fea0003800200 */
.L_x_6:
[----:B------:R-:W-:Y:S01]  /*1040*/  IMAD.MOV.U32 R10, RZ, RZ, R6 ;  /* 0x000000ffff0a7224 */ /* 0x000fe200078e0006 */
[----:B------:R-:W-:Y:S01]  /*1050*/  MOV R11, R7 ;  /* 0x00000007000b7202 */ /* 0x000fe20000000f00 */
[----:B------:R-:W-:Y:S02]  /*1060*/  IMAD.MOV.U32 R6, RZ, RZ, R4 ;  /* 0x000000ffff067224 */ /* 0x000fe400078e0004 */
[----:B------:R-:W-:-:S04]  /*1070*/  IMAD.MOV.U32 R7, RZ, RZ, 0x0 ;  /* 0x00000000ff077424 */ /* 0x000fc800078e00ff */
[----:B------:R-:W-:Y:S05]  /*1080*/  RET.REL.NODEC R6 `(_Z9cvtKernelPfPhiiii) ;  /* 0xffffffec06dc7950 */ /* 0x000fea0003c3ffff */
.L_x_11:
[----:B------:R-:W-:-:S00]  /*1090*/  BRA `(.L_x_11) ;  /* 0xfffffffc00fc7947 */ /* 0x000fc0000383ffff */
[----:B------:R-:W-:-:S00]  /*10a0*/  NOP ;  /* 0x0000000000007918 */ /* 0x000fc00000000000 */
        /* <DEDUP_REMOVED lines=13> */
.L_x_12:


//--------------------- .nv.shared.reserved.0     --------------------------
	.section	.nv.shared.reserved.0,"aw",@nobits
	.weak		__nv_reservedSMEM_offset_0_alias
	.size		__nv_reservedSMEM_offset_0_alias, 0, 64
	.other		__nv_reservedSMEM_offset_0_alias,@"STO_CUDA_RESERVED_SHARED STV_DEFAULT"
__nv_reservedSMEM_offset_0_alias:
	.zero		0
	.zero		64


//--------------------- .nv.constant0._Z9cvtKernelPfPhiiii --------------------------
	.section	.nv.constant0._Z9cvtKernelPfPhiiii,"a",@progbits
	.sectionflags	@""
	.align	4
.nv.constant0._Z9cvtKernelPfPhiiii:
	.zero		928


//--------------------- SYMBOLS --------------------------

	.type		.nv.reservedSmem.offset0,@object
	.size		.nv.reservedSmem.offset0,0x4
